	.headerflags	@"EF_CUDA_TEXMODE_UNIFIED EF_CUDA_64BIT_ADDRESS EF_CUDA_ACCELERATORS EF_CUDA_SM90 EF_CUDA_VIRTUAL_SM(EF_CUDA_SM90)"
	.elftype	@"ET_EXEC"


//--------------------- .nv.info                  --------------------------
	.section	.nv.info,"",@"SHT_CUDA_INFO"
	.align	4


	//----- nvinfo : EIATTR_REGCOUNT
	.align		4
        /*0000*/ 	.byte	0x04, 0x2f
        /*0002*/ 	.short	(.L_1 - .L_0)
	.align		4
.L_0:
        /*0004*/ 	.word	index@(triton_poi_fused__to_copy_10)
        /*0008*/ 	.word	0x0000000a


	//----- nvinfo : EIATTR_MIN_STACK_SIZE
	.align		4
.L_1:
        /*000c*/ 	.byte	0x04, 0x12
        /*000e*/ 	.short	(.L_3 - .L_2)
	.align		4
.L_2:
        /*0010*/ 	.word	index@(triton_poi_fused__to_copy_10)
        /*0014*/ 	.word	0x00000000


	//----- nvinfo : EIATTR_FRAME_SIZE
	.align		4
.L_3:
        /*0018*/ 	.byte	0x04, 0x11
        /*001a*/ 	.short	(.L_5 - .L_4)
	.align		4
.L_4:
        /*001c*/ 	.word	index@(triton_poi_fused__to_copy_10)
        /*0020*/ 	.word	0x00000000


	//----- nvinfo : EIATTR_MIN_STACK_SIZE
	.align		4
.L_5:
        /*0024*/ 	.byte	0x04, 0x12
        /*0026*/ 	.short	(.L_7 - .L_6)
	.align		4
.L_6:
        /*0028*/ 	.word	index@(triton_poi_fused__to_copy_10)
        /*002c*/ 	.word	0x00000000
.L_7:


//--------------------- .nv.info.triton_poi_fused__to_copy_10 --------------------------
	.section	.nv.info.triton_poi_fused__to_copy_10,"",@"SHT_CUDA_INFO"
	.sectionflags	@""
	.align	4


	//----- nvinfo : EIATTR_CUDA_API_VERSION
	.align		4
        /*0000*/ 	.byte	0x04, 0x37
        /*0002*/ 	.short	(.L_9 - .L_8)
.L_8:
        /*0004*/ 	.word	0x0000007c


	//----- nvinfo : EIATTR_KPARAM_INFO
	.align		4
.L_9:
        /*0008*/ 	.byte	0x04, 0x17
        /*000a*/ 	.short	(.L_11 - .L_10)
.L_10:
        /*000c*/ 	.word	0x00000000
        /*0010*/ 	.short	0x0001
        /*0012*/ 	.short	0x0008
        /*0014*/ 	.byte	0x00, 0xf0, 0x11, 0x00


	//----- nvinfo : EIATTR_KPARAM_INFO
	.align		4
.L_11:
        /*0018*/ 	.byte	0x04, 0x17
        /*001a*/ 	.short	(.L_13 - .L_12)
.L_12:
        /*001c*/ 	.word	0x00000000
        /*0020*/ 	.short	0x0000
        /*0022*/ 	.short	0x0000
        /*0024*/ 	.byte	0x00, 0xf4, 0x21, 0x00


	//----- nvinfo : EIATTR_SPARSE_MMA_MASK
	.align		4
.L_13:
        /*0028*/ 	.byte	0x03, 0x50
        /*002a*/ 	.short	0x0000


	//----- nvinfo : EIATTR_MAXREG_COUNT
	.align		4
        /*002c*/ 	.byte	0x03, 0x1b
        /*002e*/ 	.short	0x00ff


	//----- nvinfo : EIATTR_EXIT_INSTR_OFFSETS
	.align		4
        /*0030*/ 	.byte	0x04, 0x1c
        /*0032*/ 	.short	(.L_15 - .L_14)


	//   ....[0]....
.L_14:
        /*0034*/ 	.word	0x00000100


	//   ....[1]....
        /*0038*/ 	.word	0x00000130


	//----- nvinfo : EIATTR_REQNTID
	.align		4
.L_15:
        /*003c*/ 	.byte	0x04, 0x10
        /*003e*/ 	.short	(.L_17 - .L_16)
.L_16:
        /*0040*/ 	.word	0x00000020
        /*0044*/ 	.word	0x00000001
        /*0048*/ 	.word	0x00000001


	//----- nvinfo : EIATTR_CBANK_PARAM_SIZE
	.align		4
.L_17:
        /*004c*/ 	.byte	0x03, 0x19
        /*004e*/ 	.short	0x000c


	//----- nvinfo : EIATTR_PARAM_CBANK
	.align		4
        /*0050*/ 	.byte	0x04, 0x0a
        /*0052*/ 	.short	(.L_19 - .L_18)
	.align		4
.L_18:
        /*0054*/ 	.word	index@(.nv.constant0.triton_poi_fused__to_copy_10)
        /*0058*/ 	.short	0x0210
        /*005a*/ 	.short	0x000c


	//----- nvinfo : EIATTR_SW_WAR
	.align		4
.L_19:
        /*005c*/ 	.byte	0x04, 0x36
        /*005e*/ 	.short	(.L_21 - .L_20)
.L_20:
        /*0060*/ 	.word	0x00000008
.L_21:


//--------------------- .nv.callgraph             --------------------------
	.section	.nv.callgraph,"",@"SHT_CUDA_CALLGRAPH"
	.align	4
	.sectionentsize	8
	.align		4
        /*0000*/ 	.word	0x00000000
	.align		4
        /*0004*/ 	.word	0xffffffff
	.align		4
        /*0008*/ 	.word	0x00000000
	.align		4
        /*000c*/ 	.word	0xfffffffe
	.align		4
        /*0010*/ 	.word	0x00000000
	.align		4
        /*0014*/ 	.word	0xfffffffd
	.align		4
        /*0018*/ 	.word	0x00000000
	.align		4
        /*001c*/ 	.word	0xfffffffc


//--------------------- .text.triton_poi_fused__to_copy_10 --------------------------
	.section	.text.triton_poi_fused__to_copy_10,"ax",@progbits
	.align	128
        .global         triton_poi_fused__to_copy_10
        .type           triton_poi_fused__to_copy_10,@function
        .size           triton_poi_fused__to_copy_10,(.L_x_1 - triton_poi_fused__to_copy_10)
        .other          triton_poi_fused__to_copy_10,@"STO_CUDA_ENTRY STV_DEFAULT"
triton_poi_fused__to_copy_10:
.text.triton_poi_fused__to_copy_10:
[----:B------:R-:W0:Y:S02]  /*0000*/  LDC R1, c[0x0][0x28] ;  /* 0x00000a00ff017b82 */ /* 0x000e240000000800 */
[----:B------:R-:W1:Y:S01]  /*0010*/  S2R R6, SR_TID.X ;  /* 0x0000000000067919 */ /* 0x000e620000002100 */
[----:B------:R-:W-:Y:S01]  /*0020*/  IMAD.MOV.U32 R7, RZ, RZ, 0x3f000000 ;  /* 0x3f000000ff077424 */ /* 0x000fe200078e00ff */
[----:B------:R-:W2:Y:S01]  /*0030*/  LDC.64 R2, c[0x0][0x210] ;  /* 0x00008400ff027b82 */ /* 0x000ea20000000a00 */
[----:B------:R-:W3:Y:S01]  /*0040*/  S2R R5, SR_CTAID.X ;  /* 0x0000000000057919 */ /* 0x000ee20000002500 */
[C---:B-1----:R-:W-:Y:S02]  /*0050*/  LOP3.LUT R0, R6.reuse, 0xf, RZ, 0xc0, !PT ;  /* 0x0000000f06007812 */ /* 0x042fe400078ec0ff */
[----:B------:R-:W-:-:S03]  /*0060*/  LOP3.LUT P0, RZ, R6, 0x10, RZ, 0xc0, !PT ;  /* 0x0000001006ff7812 */ /* 0x000fc6000780c0ff */
[----:B---3--:R-:W-:-:S04]  /*0070*/  IMAD R5, R5, 0x10, R0 ;  /* 0x0000001005057824 */ /* 0x008fc800078e0200 */
[C---:B--2---:R-:W-:Y:S01]  /*0080*/  IMAD.WIDE R2, R5.reuse, 0x8, R2 ;  /* 0x0000000805027825 */ /* 0x044fe200078e0202 */
[----:B------:R-:W-:Y:S02]  /*0090*/  I2FP.F32.S32 R0, R5 ;  /* 0x0000000500007245 */ /* 0x000fe40000201400 */
[----:B------:R-:W-:-:S03]  /*00a0*/  ISETP.LT.AND P0, PT, R5, 0x10, !P0 ;  /* 0x000000100500780c */ /* 0x000fc60004701270 */
[----:B------:R-:W-:-:S04]  /*00b0*/  FADD R0, R0, 0.5 ;  /* 0x3f00000000007421 */ /* 0x000fc80000000000 */
[----:B------:R-:W-:-:S05]  /*00c0*/  FFMA R0, R0, R7, -0.5 ;  /* 0xbf00000000007423 */ /* 0x000fca0000000007 */
[----:B------:R-:W-:-:S04]  /*00d0*/  FMNMX R0, RZ, R0, !PT ;  /* 0x00000000ff007209 */ /* 0x000fc80007800000 */
[----:B------:R-:W1:Y:S02]  /*00e0*/  F2I.TRUNC.NTZ R4, R0 ;  /* 0x0000000000047305 */ /* 0x000e64000020f100 */
[----:B-1----:R-:W-:Y:S01]  /*00f0*/  SHF.R.S32.HI R5, RZ, 0x1f, R4 ;  /* 0x0000001fff057819 */ /* 0x002fe20000011404 */
[----:B------:R-:W-:Y:S06]  /*0100*/  @!P0 EXIT ;  /* 0x000000000000894d */ /* 0x000fec0003800000 */
[----:B------:R-:W-:Y:S02]  /*0110*/  ULDC.64 UR4, c[0x0][0x208] ;  /* 0x0000820000047ab9 */ /* 0x000fe40000000a00 */
[----:B------:R-:W-:Y:S01]  /*0120*/  STG.E.64 desc[UR4][R2.64], R4 ;  /* 0x0000000402007986 */ /* 0x000fe2000c101b04 */
[----:B------:R-:W-:Y:S05]  /*0130*/  EXIT ;  /* 0x000000000000794d */ /* 0x000fea0003800000 */
.L_x_0:
[----:B------:R-:W-:-:S00]  /*0140*/  BRA `(.L_x_0) ;  /* 0xfffffffc00fc7947 */ /* 0x000fc0000383ffff */
[----:B------:R-:W-:-:S00]  /*0150*/  NOP ;  /* 0x0000000000007918 */ /* 0x000fc00000000000 */
        /* <DEDUP_REMOVED lines=10> */
.L_x_1:


//--------------------- .nv.constant0.triton_poi_fused__to_copy_10 --------------------------
	.section	.nv.constant0.triton_poi_fused__to_copy_10,"a",@progbits
	.sectionflags	@""
	.align	4
.nv.constant0.triton_poi_fused__to_copy_10:
	.zero		540
